	.headerflags	@"EF_CUDA_TEXMODE_UNIFIED EF_CUDA_64BIT_ADDRESS EF_CUDA_ACCELERATORS EF_CUDA_SM90 EF_CUDA_VIRTUAL_SM(EF_CUDA_SM90)"
	.elftype	@"ET_EXEC"


//--------------------- .nv.info                  --------------------------
	.section	.nv.info,"",@"SHT_CUDA_INFO"
	.align	4


	//----- nvinfo : EIATTR_REGCOUNT
	.align		4
        /*0000*/ 	.byte	0x04, 0x2f
        /*0002*/ 	.short	(.L_1 - .L_0)
	.align		4
.L_0:
        /*0004*/ 	.word	index@(triton_poi_fused_add_6)
        /*0008*/ 	.word	0x0000000a


	//----- nvinfo : EIATTR_MIN_STACK_SIZE
	.align		4
.L_1:
        /*000c*/ 	.byte	0x04, 0x12
        /*000e*/ 	.short	(.L_3 - .L_2)
	.align		4
.L_2:
        /*0010*/ 	.word	index@(triton_poi_fused_add_6)
        /*0014*/ 	.word	0x00000000


	//----- nvinfo : EIATTR_FRAME_SIZE
	.align		4
.L_3:
        /*0018*/ 	.byte	0x04, 0x11
        /*001a*/ 	.short	(.L_5 - .L_4)
	.align		4
.L_4:
        /*001c*/ 	.word	index@(triton_poi_fused_add_6)
        /*0020*/ 	.word	0x00000000


	//----- nvinfo : EIATTR_MIN_STACK_SIZE
	.align		4
.L_5:
        /*0024*/ 	.byte	0x04, 0x12
        /*0026*/ 	.short	(.L_7 - .L_6)
	.align		4
.L_6:
        /*0028*/ 	.word	index@(triton_poi_fused_add_6)
        /*002c*/ 	.word	0x00000000
.L_7:


//--------------------- .nv.info.triton_poi_fused_add_6 --------------------------
	.section	.nv.info.triton_poi_fused_add_6,"",@"SHT_CUDA_INFO"
	.sectionflags	@""
	.align	4


	//----- nvinfo : EIATTR_CUDA_API_VERSION
	.align		4
        /*0000*/ 	.byte	0x04, 0x37
        /*0002*/ 	.short	(.L_9 - .L_8)
.L_8:
        /*0004*/ 	.word	0x0000007c


	//----- nvinfo : EIATTR_KPARAM_INFO
	.align		4
.L_9:
        /*0008*/ 	.byte	0x04, 0x17
        /*000a*/ 	.short	(.L_11 - .L_10)
.L_10:
        /*000c*/ 	.word	0x00000000
        /*0010*/ 	.short	0x0002
        /*0012*/ 	.short	0x0010
        /*0014*/ 	.byte	0x00, 0xf0, 0x11, 0x00


	//----- nvinfo : EIATTR_KPARAM_INFO
	.align		4
.L_11:
        /*0018*/ 	.byte	0x04, 0x17
        /*001a*/ 	.short	(.L_13 - .L_12)
.L_12:
        /*001c*/ 	.word	0x00000000
        /*0020*/ 	.short	0x0001
        /*0022*/ 	.short	0x0008
        /*0024*/ 	.byte	0x00, 0xf4, 0x21, 0x00


	//----- nvinfo : EIATTR_KPARAM_INFO
	.align		4
.L_13:
        /*0028*/ 	.byte	0x04, 0x17
        /*002a*/ 	.short	(.L_15 - .L_14)
.L_14:
        /*002c*/ 	.word	0x00000000
        /*0030*/ 	.short	0x0000
        /*0032*/ 	.short	0x0000
        /*0034*/ 	.byte	0x00, 0xf4, 0x21, 0x00


	//----- nvinfo : EIATTR_SPARSE_MMA_MASK
	.align		4
.L_15:
        /*0038*/ 	.byte	0x03, 0x50
        /*003a*/ 	.short	0x0000


	//----- nvinfo : EIATTR_MAXREG_COUNT
	.align		4
        /*003c*/ 	.byte	0x03, 0x1b
        /*003e*/ 	.short	0x00ff


	//----- nvinfo : EIATTR_EXIT_INSTR_OFFSETS
	.align		4
        /*0040*/ 	.byte	0x04, 0x1c
        /*0042*/ 	.short	(.L_17 - .L_16)


	//   ....[0]....
.L_16:
        /*0044*/ 	.word	0x00000100


	//----- nvinfo : EIATTR_REQNTID
	.align		4
.L_17:
        /*0048*/ 	.byte	0x04, 0x10
        /*004a*/ 	.short	(.L_19 - .L_18)
.L_18:
        /*004c*/ 	.word	0x00000100
        /*0050*/ 	.word	0x00000001
        /*0054*/ 	.word	0x00000001


	//----- nvinfo : EIATTR_CBANK_PARAM_SIZE
	.align		4
.L_19:
        /*0058*/ 	.byte	0x03, 0x19
        /*005a*/ 	.short	0x0014


	//----- nvinfo : EIATTR_PARAM_CBANK
	.align		4
        /*005c*/ 	.byte	0x04, 0x0a
        /*005e*/ 	.short	(.L_21 - .L_20)
	.align		4
.L_20:
        /*0060*/ 	.word	index@(.nv.constant0.triton_poi_fused_add_6)
        /*0064*/ 	.short	0x0210
        /*0066*/ 	.short	0x0014


	//----- nvinfo : EIATTR_SW_WAR
	.align		4
.L_21:
        /*0068*/ 	.byte	0x04, 0x36
        /*006a*/ 	.short	(.L_23 - .L_22)
.L_22:
        /*006c*/ 	.word	0x00000008
.L_23:


//--------------------- .nv.callgraph             --------------------------
	.section	.nv.callgraph,"",@"SHT_CUDA_CALLGRAPH"
	.align	4
	.sectionentsize	8
	.align		4
        /*0000*/ 	.word	0x00000000
	.align		4
        /*0004*/ 	.word	0xffffffff
	.align		4
        /*0008*/ 	.word	0x00000000
	.align		4
        /*000c*/ 	.word	0xfffffffe
	.align		4
        /*0010*/ 	.word	0x00000000
	.align		4
        /*0014*/ 	.word	0xfffffffd
	.align		4
        /*0018*/ 	.word	0x00000000
	.align		4
        /*001c*/ 	.word	0xfffffffc


//--------------------- .text.triton_poi_fused_add_6 --------------------------
	.section	.text.triton_poi_fused_add_6,"ax",@progbits
	.align	128
        .global         triton_poi_fused_add_6
        .type           triton_poi_fused_add_6,@function
        .size           triton_poi_fused_add_6,(.L_x_1 - triton_poi_fused_add_6)
        .other          triton_poi_fused_add_6,@"STO_CUDA_ENTRY STV_DEFAULT"
triton_poi_fused_add_6:
.text.triton_poi_fused_add_6:
[----:B------:R-:W-:Y:S01]  /*0000*/  LDC R1, c[0x0][0x28] ;  /* 0x00000a00ff017b82 */ /* 0x000fe20000000800 */
[----:B------:R-:W1:Y:S07]  /*0010*/  S2R R0, SR_TID.X ;  /* 0x0000000000007919 */ /* 0x000e6e0000002100 */
[----:B------:R-:W2:Y:S01]  /*0020*/  LDC.64 R4, c[0x0][0x218] ;  /* 0x00008600ff047b82 */ /* 0x000ea20000000a00 */
[----:B------:R-:W-:Y:S01]  /*0030*/  ULDC.64 UR4, c[0x0][0x208] ;  /* 0x0000820000047ab9 */ /* 0x000fe20000000a00 */
[----:B------:R-:W3:Y:S06]  /*0040*/  S2R R7, SR_CTAID.X ;  /* 0x0000000000077919 */ /* 0x000eec0000002500 */
[----:B------:R-:W4:Y:S01]  /*0050*/  LDC.64 R2, c[0x0][0x210] ;  /* 0x00008400ff027b82 */ /* 0x000f220000000a00 */
[----:B-1----:R-:W-:-:S04]  /*0060*/  SHF.L.U32 R0, R0, 0x1, RZ ;  /* 0x0000000100007819 */ /* 0x002fc800000006ff */
[----:B------:R-:W-:-:S04]  /*0070*/  LOP3.LUT R0, R0, 0x1fe, RZ, 0xc0, !PT ;  /* 0x000001fe00007812 */ /* 0x000fc800078ec0ff */
[----:B---3--:R-:W-:-:S05]  /*0080*/  LEA R7, R7, R0, 0x9 ;  /* 0x0000000007077211 */ /* 0x008fca00078e48ff */
[----:B--2---:R-:W-:-:S04]  /*0090*/  IMAD.WIDE R4, R7, 0x4, R4 ;  /* 0x0000000407047825 */ /* 0x004fc800078e0204 */
[----:B----4-:R-:W-:Y:S02]  /*00a0*/  IMAD.WIDE R2, R7, 0x4, R2 ;  /* 0x0000000407027825 */ /* 0x010fe400078e0202 */
[----:B------:R-:W2:Y:S04]  /*00b0*/  LDG.E.64 R4, desc[UR4][R4.64] ;  /* 0x0000000404047981 */ /* 0x000ea8000c1e1b00 */
[----:B------:R-:W2:Y:S02]  /*00c0*/  LDG.E.64 R6, desc[UR4][R2.64] ;  /* 0x0000000402067981 */ /* 0x000ea4000c1e1b00 */
[----:B--2---:R-:W-:Y:S01]  /*00d0*/  FADD R6, R6, R4 ;  /* 0x0000000406067221 */ /* 0x004fe20000000000 */
[----:B------:R-:W-:-:S05]  /*00e0*/  FADD R7, R7, R5 ;  /* 0x0000000507077221 */ /* 0x000fca0000000000 */
[----:B------:R-:W-:Y:S01]  /*00f0*/  STG.E.64 desc[UR4][R2.64], R6 ;  /* 0x0000000602007986 */ /* 0x000fe2000c101b04 */
[----:B------:R-:W-:Y:S05]  /*0100*/  EXIT ;  /* 0x000000000000794d */ /* 0x000fea0003800000 */
.L_x_0:
[----:B------:R-:W-:-:S00]  /*0110*/  BRA `(.L_x_0) ;  /* 0xfffffffc00fc7947 */ /* 0x000fc0000383ffff */
[----:B------:R-:W-:-:S00]  /*0120*/  NOP ;  /* 0x0000000000007918 */ /* 0x000fc00000000000 */
        /* <DEDUP_REMOVED lines=13> */
.L_x_1:


//--------------------- .nv.constant0.triton_poi_fused_add_6 --------------------------
	.section	.nv.constant0.triton_poi_fused_add_6,"a",@progbits
	.sectionflags	@""
	.align	4
.nv.constant0.triton_poi_fused_add_6:
	.zero		548
